	.headerflags	@"EF_CUDA_TEXMODE_UNIFIED EF_CUDA_64BIT_ADDRESS EF_CUDA_ACCELERATORS EF_CUDA_SM90 EF_CUDA_VIRTUAL_SM(EF_CUDA_SM90)"
	.elftype	@"ET_EXEC"


//--------------------- .nv.info                  --------------------------
	.section	.nv.info,"",@"SHT_CUDA_INFO"
	.align	4


	//----- nvinfo : EIATTR_REGCOUNT
	.align		4
        /*0000*/ 	.byte	0x04, 0x2f
        /*0002*/ 	.short	(.L_1 - .L_0)
	.align		4
.L_0:
        /*0004*/ 	.word	index@(triton_poi_fused_add_9)
        /*0008*/ 	.word	0x00000014


	//----- nvinfo : EIATTR_MIN_STACK_SIZE
	.align		4
.L_1:
        /*000c*/ 	.byte	0x04, 0x12
        /*000e*/ 	.short	(.L_3 - .L_2)
	.align		4
.L_2:
        /*0010*/ 	.word	index@(triton_poi_fused_add_9)
        /*0014*/ 	.word	0x00000000


	//----- nvinfo : EIATTR_FRAME_SIZE
	.align		4
.L_3:
        /*0018*/ 	.byte	0x04, 0x11
        /*001a*/ 	.short	(.L_5 - .L_4)
	.align		4
.L_4:
        /*001c*/ 	.word	index@(triton_poi_fused_add_9)
        /*0020*/ 	.word	0x00000000


	//----- nvinfo : EIATTR_MIN_STACK_SIZE
	.align		4
.L_5:
        /*0024*/ 	.byte	0x04, 0x12
        /*0026*/ 	.short	(.L_7 - .L_6)
	.align		4
.L_6:
        /*0028*/ 	.word	index@(triton_poi_fused_add_9)
        /*002c*/ 	.word	0x00000000
.L_7:


//--------------------- .nv.info.triton_poi_fused_add_9 --------------------------
	.section	.nv.info.triton_poi_fused_add_9,"",@"SHT_CUDA_INFO"
	.sectionflags	@""
	.align	4


	//----- nvinfo : EIATTR_CUDA_API_VERSION
	.align		4
        /*0000*/ 	.byte	0x04, 0x37
        /*0002*/ 	.short	(.L_9 - .L_8)
.L_8:
        /*0004*/ 	.word	0x0000007c


	//----- nvinfo : EIATTR_KPARAM_INFO
	.align		4
.L_9:
        /*0008*/ 	.byte	0x04, 0x17
        /*000a*/ 	.short	(.L_11 - .L_10)
.L_10:
        /*000c*/ 	.word	0x00000000
        /*0010*/ 	.short	0x0004
        /*0012*/ 	.short	0x0020
        /*0014*/ 	.byte	0x00, 0xf0, 0x11, 0x00


	//----- nvinfo : EIATTR_KPARAM_INFO
	.align		4
.L_11:
        /*0018*/ 	.byte	0x04, 0x17
        /*001a*/ 	.short	(.L_13 - .L_12)
.L_12:
        /*001c*/ 	.word	0x00000000
        /*0020*/ 	.short	0x0003
        /*0022*/ 	.short	0x0018
        /*0024*/ 	.byte	0x00, 0xf4, 0x21, 0x00


	//----- nvinfo : EIATTR_KPARAM_INFO
	.align		4
.L_13:
        /*0028*/ 	.byte	0x04, 0x17
        /*002a*/ 	.short	(.L_15 - .L_14)
.L_14:
        /*002c*/ 	.word	0x00000000
        /*0030*/ 	.short	0x0002
        /*0032*/ 	.short	0x0010
        /*0034*/ 	.byte	0x00, 0xf4, 0x21, 0x00


	//----- nvinfo : EIATTR_KPARAM_INFO
	.align		4
.L_15:
        /*0038*/ 	.byte	0x04, 0x17
        /*003a*/ 	.short	(.L_17 - .L_16)
.L_16:
        /*003c*/ 	.word	0x00000000
        /*0040*/ 	.short	0x0001
        /*0042*/ 	.short	0x0008
        /*0044*/ 	.byte	0x00, 0xf4, 0x21, 0x00


	//----- nvinfo : EIATTR_KPARAM_INFO
	.align		4
.L_17:
        /*0048*/ 	.byte	0x04, 0x17
        /*004a*/ 	.short	(.L_19 - .L_18)
.L_18:
        /*004c*/ 	.word	0x00000000
        /*0050*/ 	.short	0x0000
        /*0052*/ 	.short	0x0000
        /*0054*/ 	.byte	0x00, 0xf4, 0x21, 0x00


	//----- nvinfo : EIATTR_SPARSE_MMA_MASK
	.align		4
.L_19:
        /*0058*/ 	.byte	0x03, 0x50
        /*005a*/ 	.short	0x0000


	//----- nvinfo : EIATTR_MAXREG_COUNT
	.align		4
        /*005c*/ 	.byte	0x03, 0x1b
        /*005e*/ 	.short	0x00ff


	//----- nvinfo : EIATTR_EXIT_INSTR_OFFSETS
	.align		4
        /*0060*/ 	.byte	0x04, 0x1c
        /*0062*/ 	.short	(.L_21 - .L_20)


	//   ....[0]....
.L_20:
        /*0064*/ 	.word	0x00000230


	//   ....[1]....
        /*0068*/ 	.word	0x00000250


	//----- nvinfo : EIATTR_REQNTID
	.align		4
.L_21:
        /*006c*/ 	.byte	0x04, 0x10
        /*006e*/ 	.short	(.L_23 - .L_22)
.L_22:
        /*0070*/ 	.word	0x00000020
        /*0074*/ 	.word	0x00000001
        /*0078*/ 	.word	0x00000001


	//----- nvinfo : EIATTR_CBANK_PARAM_SIZE
	.align		4
.L_23:
        /*007c*/ 	.byte	0x03, 0x19
        /*007e*/ 	.short	0x0024


	//----- nvinfo : EIATTR_PARAM_CBANK
	.align		4
        /*0080*/ 	.byte	0x04, 0x0a
        /*0082*/ 	.short	(.L_25 - .L_24)
	.align		4
.L_24:
        /*0084*/ 	.word	index@(.nv.constant0.triton_poi_fused_add_9)
        /*0088*/ 	.short	0x0210
        /*008a*/ 	.short	0x0024


	//----- nvinfo : EIATTR_SW_WAR
	.align		4
.L_25:
        /*008c*/ 	.byte	0x04, 0x36
        /*008e*/ 	.short	(.L_27 - .L_26)
.L_26:
        /*0090*/ 	.word	0x00000008
.L_27:


//--------------------- .nv.callgraph             --------------------------
	.section	.nv.callgraph,"",@"SHT_CUDA_CALLGRAPH"
	.align	4
	.sectionentsize	8
	.align		4
        /*0000*/ 	.word	0x00000000
	.align		4
        /*0004*/ 	.word	0xffffffff
	.align		4
        /*0008*/ 	.word	0x00000000
	.align		4
        /*000c*/ 	.word	0xfffffffe
	.align		4
        /*0010*/ 	.word	0x00000000
	.align		4
        /*0014*/ 	.word	0xfffffffd
	.align		4
        /*0018*/ 	.word	0x00000000
	.align		4
        /*001c*/ 	.word	0xfffffffc


//--------------------- .text.triton_poi_fused_add_9 --------------------------
	.section	.text.triton_poi_fused_add_9,"ax",@progbits
	.align	128
        .global         triton_poi_fused_add_9
        .type           triton_poi_fused_add_9,@function
        .size           triton_poi_fused_add_9,(.L_x_1 - triton_poi_fused_add_9)
        .other          triton_poi_fused_add_9,@"STO_CUDA_ENTRY STV_DEFAULT"
triton_poi_fused_add_9:
.text.triton_poi_fused_add_9:
[----:B------:R-:W0:Y:S01]  /*0000*/  LDC R1, c[0x0][0x28] ;  /* 0x00000a00ff017b82 */ /* 0x000e220000000800 */
[----:B------:R-:W1:Y:S07]  /*0010*/  S2R R0, SR_TID.X ;  /* 0x0000000000007919 */ /* 0x000e6e0000002100 */
[----:B------:R-:W2:Y:S01]  /*0020*/  LDC.64 R2, c[0x0][0x218] ;  /* 0x00008600ff027b82 */ /* 0x000ea20000000a00 */
[----:B------:R-:W-:Y:S02]  /*0030*/  CS2R R16, SRZ ;  /* 0x0000000000107805 */ /* 0x000fe4000001ff00 */
[----:B------:R-:W-:Y:S01]  /*0040*/  CS2R R14, SRZ ;  /* 0x00000000000e7805 */ /* 0x000fe2000001ff00 */
[----:B------:R-:W3:Y:S01]  /*0050*/  S2R R11, SR_CTAID.X ;  /* 0x00000000000b7919 */ /* 0x000ee20000002500 */
[----:B------:R-:W-:-:S03]  /*0060*/  ULDC.64 UR4, c[0x0][0x208] ;  /* 0x0000820000047ab9 */ /* 0x000fc60000000a00 */
[----:B------:R-:W4:Y:S08]  /*0070*/  LDC.64 R8, c[0x0][0x228] ;  /* 0x00008a00ff087b82 */ /* 0x000f300000000a00 */
[----:B------:R-:W5:Y:S08]  /*0080*/  LDC.64 R4, c[0x0][0x220] ;  /* 0x00008800ff047b82 */ /* 0x000f700000000a00 */
[----:B------:R-:W4:Y:S01]  /*0090*/  LDC.64 R6, c[0x0][0x210] ;  /* 0x00008400ff067b82 */ /* 0x000f220000000a00 */
[----:B-1----:R-:W-:-:S04]  /*00a0*/  SHF.L.U32 R0, R0, 0x1, RZ ;  /* 0x0000000100007819 */ /* 0x002fc800000006ff */
[----:B------:R-:W-:Y:S02]  /*00b0*/  LOP3.LUT R0, R0, 0x3e, RZ, 0xc0, !PT ;  /* 0x0000003e00007812 */ /* 0x000fe400078ec0ff */
[----:B---3--:R-:W-:Y:S02]  /*00c0*/  SHF.R.S32.HI R10, RZ, 0x19, R11 ;  /* 0x00000019ff0a7819 */ /* 0x008fe4000001140b */
[----:B------:R-:W-:Y:S02]  /*00d0*/  LEA R11, R11, R0, 0x6 ;  /* 0x000000000b0b7211 */ /* 0x000fe400078e30ff */
[----:B------:R-:W-:Y:S02]  /*00e0*/  SGXT R0, R10, 0x1 ;  /* 0x000000010a00781a */ /* 0x000fe40000000200 */
[C---:B------:R-:W-:Y:S01]  /*00f0*/  ISETP.GE.AND P0, PT, R11.reuse, 0x40, PT ;  /* 0x000000400b00780c */ /* 0x040fe20003f06270 */
[----:B--2---:R-:W-:Y:S01]  /*0100*/  IMAD.WIDE R2, R11, 0x4, R2 ;  /* 0x000000040b027825 */ /* 0x004fe200078e0202 */
[----:B------:R-:W-:-:S03]  /*0110*/  LEA.HI R0, R0, R11, RZ, 0x2 ;  /* 0x0000000b00007211 */ /* 0x000fc600078f10ff */
[----:B-----5:R-:W-:Y:S01]  /*0120*/  IMAD.WIDE R4, R11, 0x4, R4 ;  /* 0x000000040b047825 */ /* 0x020fe200078e0204 */
[----:B------:R-:W-:-:S03]  /*0130*/  LOP3.LUT R0, R0, 0xfffffffc, RZ, 0xc0, !PT ;  /* 0xfffffffc00007812 */ /* 0x000fc600078ec0ff */
[----:B0---4-:R-:W-:Y:S01]  /*0140*/  IMAD.WIDE R6, R11, 0x4, R6 ;  /* 0x000000040b067825 */ /* 0x011fe200078e0206 */
[----:B------:R-:W-:Y:S02]  /*0150*/  IADD3 R13, R11, -R0, RZ ;  /* 0x800000000b0d7210 */ /* 0x000fe40007ffe0ff */
[----:B------:R-:W-:Y:S02]  /*0160*/  CS2R R10, SRZ ;  /* 0x00000000000a7805 */ /* 0x000fe4000001ff00 */
[----:B------:R-:W2:Y:S01]  /*0170*/  @!P0 LDG.E.64 R14, desc[UR4][R6.64] ;  /* 0x00000004060e8981 */ /* 0x000ea2000c1e1b00 */
[----:B------:R-:W-:Y:S01]  /*0180*/  IMAD.WIDE R8, R13, 0x4, R8 ;  /* 0x000000040d087825 */ /* 0x000fe200078e0208 */
[----:B------:R-:W-:Y:S02]  /*0190*/  CS2R R12, SRZ ;  /* 0x00000000000c7805 */ /* 0x000fe4000001ff00 */
[----:B------:R-:W3:Y:S04]  /*01a0*/  @!P0 LDG.E.64 R10, desc[UR4][R2.64] ;  /* 0x00000004020a8981 */ /* 0x000ee8000c1e1b00 */
[----:B------:R-:W3:Y:S04]  /*01b0*/  @!P0 LDG.E.64 R12, desc[UR4][R4.64] ;  /* 0x00000004040c8981 */ /* 0x000ee8000c1e1b00 */
[----:B------:R-:W2:Y:S01]  /*01c0*/  @!P0 LDG.E.EL.64 R16, desc[UR4][R8.64] ;  /* 0x0000000408108981 */ /* 0x000ea2000c2e1b00 */
[----:B---3--:R-:W-:Y:S01]  /*01d0*/  FADD R13, R13, R11 ;  /* 0x0000000b0d0d7221 */ /* 0x008fe20000000000 */
[----:B------:R-:W-:Y:S01]  /*01e0*/  FADD R10, R12, R10 ;  /* 0x0000000a0c0a7221 */ /* 0x000fe20000000000 */
[----:B--2---:R-:W-:Y:S01]  /*01f0*/  FADD R11, R16, R14 ;  /* 0x0000000e100b7221 */ /* 0x004fe20000000000 */
[----:B------:R-:W-:-:S03]  /*0200*/  FADD R0, R17, R15 ;  /* 0x0000000f11007221 */ /* 0x000fc60000000000 */
[----:B------:R-:W-:Y:S01]  /*0210*/  FADD R10, R10, R11 ;  /* 0x0000000b0a0a7221 */ /* 0x000fe20000000000 */
[----:B------:R-:W-:Y:S01]  /*0220*/  FADD R11, R13, R0 ;  /* 0x000000000d0b7221 */ /* 0x000fe20000000000 */
[----:B------:R-:W-:Y:S06]  /*0230*/  @P0 EXIT ;  /* 0x000000000000094d */ /* 0x000fec0003800000 */
[----:B------:R-:W-:Y:S01]  /*0240*/  STG.E.64 desc[UR4][R6.64], R10 ;  /* 0x0000000a06007986 */ /* 0x000fe2000c101b04 */
[----:B------:R-:W-:Y:S05]  /*0250*/  EXIT ;  /* 0x000000000000794d */ /* 0x000fea0003800000 */
.L_x_0:
[----:B------:R-:W-:-:S00]  /*0260*/  BRA `(.L_x_0) ;  /* 0xfffffffc00fc7947 */ /* 0x000fc0000383ffff */
[----:B------:R-:W-:-:S00]  /*0270*/  NOP ;  /* 0x0000000000007918 */ /* 0x000fc00000000000 */
        /* <DEDUP_REMOVED lines=8> */
.L_x_1:


//--------------------- .nv.constant0.triton_poi_fused_add_9 --------------------------
	.section	.nv.constant0.triton_poi_fused_add_9,"a",@progbits
	.sectionflags	@""
	.align	4
.nv.constant0.triton_poi_fused_add_9:
	.zero		564
